//
// Generated by NVIDIA NVVM Compiler
//
// Compiler Build ID: CL-36424714
// Cuda compilation tools, release 13.0, V13.0.88
// Based on NVVM 20.0.0
//

.version 9.0
.target sm_100
.address_size 64

	// .globl	_Z13tiling_kernelPKlS0_Pliii
// _ZZ13tiling_kernelPKlS0_PliiiE5tile1 has been demoted
// _ZZ13tiling_kernelPKlS0_PliiiE5tile2 has been demoted

.visible .entry _Z13tiling_kernelPKlS0_Pliii(
	.param .u64 .ptr .align 1 _Z13tiling_kernelPKlS0_Pliii_param_0,
	.param .u64 .ptr .align 1 _Z13tiling_kernelPKlS0_Pliii_param_1,
	.param .u64 .ptr .align 1 _Z13tiling_kernelPKlS0_Pliii_param_2,
	.param .u32 _Z13tiling_kernelPKlS0_Pliii_param_3,
	.param .u32 _Z13tiling_kernelPKlS0_Pliii_param_4,
	.param .u32 _Z13tiling_kernelPKlS0_Pliii_param_5
)
{
	.reg .pred 	%p<12>;
	.reg .b32 	%r<42>;
	.reg .b64 	%rd<75>;
	// demoted variable
	.shared .align 8 .b8 _ZZ13tiling_kernelPKlS0_PliiiE5tile1[2048];
	// demoted variable
	.shared .align 8 .b8 _ZZ13tiling_kernelPKlS0_PliiiE5tile2[2048];
	ld.param.u64 	%rd10, [_Z13tiling_kernelPKlS0_Pliii_param_0];
	ld.param.u64 	%rd11, [_Z13tiling_kernelPKlS0_Pliii_param_1];
	ld.param.u64 	%rd12, [_Z13tiling_kernelPKlS0_Pliii_param_2];
	ld.param.u32 	%r23, [_Z13tiling_kernelPKlS0_Pliii_param_3];
	ld.param.u32 	%r24, [_Z13tiling_kernelPKlS0_Pliii_param_4];
	ld.param.u32 	%r25, [_Z13tiling_kernelPKlS0_Pliii_param_5];
	mov.u32 	%r26, %ctaid.y;
	mov.u32 	%r27, %ntid.y;
	mov.u32 	%r39, %tid.y;
	mad.lo.s32 	%r2, %r26, %r27, %r39;
	mov.u32 	%r28, %ctaid.x;
	mov.u32 	%r29, %ntid.x;
	mov.u32 	%r37, %tid.x;
	mad.lo.s32 	%r4, %r28, %r29, %r37;
	setp.lt.s32 	%p1, %r24, 1;
	mov.b64 	%rd74, 0;
	@%p1 bra 	$L__BB0_7;
	add.s32 	%r30, %r24, 15;
	shr.u32 	%r31, %r30, 4;
	shl.b32 	%r32, %r39, 7;
	mov.u32 	%r33, _ZZ13tiling_kernelPKlS0_PliiiE5tile1;
	add.s32 	%r5, %r33, %r32;
	shl.b32 	%r34, %r37, 3;
	add.s32 	%r6, %r5, %r34;
	mov.u32 	%r35, _ZZ13tiling_kernelPKlS0_PliiiE5tile2;
	add.s32 	%r8, %r35, %r34;
	add.s32 	%r7, %r8, %r32;
	neg.s32 	%r41, %r31;
	mad.lo.s32 	%r40, %r39, %r25, %r4;
	shl.b32 	%r11, %r25, 4;
	mad.lo.s32 	%r38, %r24, %r2, %r37;
	cvta.to.global.u64 	%rd1, %rd10;
	cvta.to.global.u64 	%rd2, %rd11;
	mov.b64 	%rd74, 0;
$L__BB0_2:
	setp.ge.s32 	%p2, %r2, %r23;
	setp.ge.u32 	%p3, %r37, %r24;
	mov.b64 	%rd72, 0;
	or.pred  	%p4, %p2, %p3;
	@%p4 bra 	$L__BB0_4;
	mul.wide.u32 	%rd16, %r38, 8;
	add.s64 	%rd17, %rd1, %rd16;
	ld.global.u64 	%rd72, [%rd17];
$L__BB0_4:
	setp.ge.s32 	%p5, %r4, %r25;
	st.shared.u64 	[%r6], %rd72;
	setp.ge.u32 	%p6, %r39, %r24;
	mov.b64 	%rd73, 0;
	or.pred  	%p7, %p5, %p6;
	@%p7 bra 	$L__BB0_6;
	mul.wide.u32 	%rd19, %r40, 8;
	add.s64 	%rd20, %rd2, %rd19;
	ld.global.u64 	%rd73, [%rd20];
$L__BB0_6:
	st.shared.u64 	[%r7], %rd73;
	bar.sync 	0;
	ld.shared.u64 	%rd21, [%r5];
	ld.shared.u64 	%rd22, [%r8];
	mad.lo.s64 	%rd23, %rd22, %rd21, %rd74;
	ld.shared.u64 	%rd24, [%r5+8];
	ld.shared.u64 	%rd25, [%r8+128];
	mad.lo.s64 	%rd26, %rd25, %rd24, %rd23;
	ld.shared.u64 	%rd27, [%r5+16];
	ld.shared.u64 	%rd28, [%r8+256];
	mad.lo.s64 	%rd29, %rd28, %rd27, %rd26;
	ld.shared.u64 	%rd30, [%r5+24];
	ld.shared.u64 	%rd31, [%r8+384];
	mad.lo.s64 	%rd32, %rd31, %rd30, %rd29;
	ld.shared.u64 	%rd33, [%r5+32];
	ld.shared.u64 	%rd34, [%r8+512];
	mad.lo.s64 	%rd35, %rd34, %rd33, %rd32;
	ld.shared.u64 	%rd36, [%r5+40];
	ld.shared.u64 	%rd37, [%r8+640];
	mad.lo.s64 	%rd38, %rd37, %rd36, %rd35;
	ld.shared.u64 	%rd39, [%r5+48];
	ld.shared.u64 	%rd40, [%r8+768];
	mad.lo.s64 	%rd41, %rd40, %rd39, %rd38;
	ld.shared.u64 	%rd42, [%r5+56];
	ld.shared.u64 	%rd43, [%r8+896];
	mad.lo.s64 	%rd44, %rd43, %rd42, %rd41;
	ld.shared.u64 	%rd45, [%r5+64];
	ld.shared.u64 	%rd46, [%r8+1024];
	mad.lo.s64 	%rd47, %rd46, %rd45, %rd44;
	ld.shared.u64 	%rd48, [%r5+72];
	ld.shared.u64 	%rd49, [%r8+1152];
	mad.lo.s64 	%rd50, %rd49, %rd48, %rd47;
	ld.shared.u64 	%rd51, [%r5+80];
	ld.shared.u64 	%rd52, [%r8+1280];
	mad.lo.s64 	%rd53, %rd52, %rd51, %rd50;
	ld.shared.u64 	%rd54, [%r5+88];
	ld.shared.u64 	%rd55, [%r8+1408];
	mad.lo.s64 	%rd56, %rd55, %rd54, %rd53;
	ld.shared.u64 	%rd57, [%r5+96];
	ld.shared.u64 	%rd58, [%r8+1536];
	mad.lo.s64 	%rd59, %rd58, %rd57, %rd56;
	ld.shared.u64 	%rd60, [%r5+104];
	ld.shared.u64 	%rd61, [%r8+1664];
	mad.lo.s64 	%rd62, %rd61, %rd60, %rd59;
	ld.shared.u64 	%rd63, [%r5+112];
	ld.shared.u64 	%rd64, [%r8+1792];
	mad.lo.s64 	%rd65, %rd64, %rd63, %rd62;
	ld.shared.u64 	%rd66, [%r5+120];
	ld.shared.u64 	%rd67, [%r8+1920];
	mad.lo.s64 	%rd74, %rd67, %rd66, %rd65;
	bar.sync 	0;
	add.s32 	%r41, %r41, 1;
	setp.ne.s32 	%p8, %r41, 0;
	add.s32 	%r40, %r40, %r11;
	add.s32 	%r39, %r39, 16;
	add.s32 	%r38, %r38, 16;
	add.s32 	%r37, %r37, 16;
	@%p8 bra 	$L__BB0_2;
$L__BB0_7:
	setp.ge.s32 	%p9, %r2, %r23;
	setp.ge.s32 	%p10, %r4, %r25;
	or.pred  	%p11, %p9, %p10;
	@%p11 bra 	$L__BB0_9;
	mad.lo.s32 	%r36, %r25, %r2, %r4;
	cvta.to.global.u64 	%rd68, %rd12;
	mul.wide.s32 	%rd69, %r36, 8;
	add.s64 	%rd70, %rd68, %rd69;
	st.global.u64 	[%rd70], %rd74;
$L__BB0_9:
	ret;

}


// ===== COMPILED SASS (sm_100) =====

	.target	sm_100

	.elftype	@"ET_EXEC"


//--------------------- .note.nv.tkinfo           --------------------------
	.section	.note.nv.tkinfo,"",@"SHT_NOTE"
	.sectionflags	@"SHF_NOTE_NV_TKINFO"
	.tkinfo
        /*0018*/ 	.word	0x00000002
        /*0030*/ 	.string	""
        /*0030*/ 	.string	"ptxas"
        /*0030*/ 	.string	"Cuda compilation tools, release 13.0, V13.0.88"
        /*0030*/ 	.string	"Build cuda_13.0.r13.0/compiler.36424714_0"
        /*0030*/ 	.string	"-arch sm_100 -m 64 "



//--------------------- .note.nv.cuinfo           --------------------------
	.section	.note.nv.cuinfo,"",@"SHT_NOTE"
	.sectionflags	@"SHF_NOTE_NV_CUINFO"
        /*0018*/ 	.short	0x0002
        /*001a*/ 	.short	0x0064
        /*001c*/ 	.short	0x0082
	.zero		2


//--------------------- .nv.info                  --------------------------
	.section	.nv.info,"",@"SHT_CUDA_INFO"
	.align	4


	//----- nvinfo : EIATTR_REGCOUNT
	.align		4
        /*0000*/ 	.byte	0x04, 0x2f
        /*0002*/ 	.short	(.L_1 - .L_0)
	.align		4
.L_0:
        /*0004*/ 	.word	index@(_Z13tiling_kernelPKlS0_Pliii)
        /*0008*/ 	.word	0x00000020


	//----- nvinfo : EIATTR_FRAME_SIZE
	.align		4
.L_1:
        /*000c*/ 	.byte	0x04, 0x11
        /*000e*/ 	.short	(.L_3 - .L_2)
	.align		4
.L_2:
        /*0010*/ 	.word	index@(_Z13tiling_kernelPKlS0_Pliii)
        /*0014*/ 	.word	0x00000000


	//----- nvinfo : EIATTR_MIN_STACK_SIZE
	.align		4
.L_3:
        /*0018*/ 	.byte	0x04, 0x12
        /*001a*/ 	.short	(.L_5 - .L_4)
	.align		4
.L_4:
        /*001c*/ 	.word	index@(_Z13tiling_kernelPKlS0_Pliii)
        /*0020*/ 	.word	0x00000000
.L_5:


//--------------------- .nv.compat                --------------------------
	.section	.nv.compat,"",@"SHT_CUDA_COMPAT_INFO"
	.align	4
        /*0000*/ 	.byte	0x02, 0x09, 0x00, 0x00, 0x02, 0x02, 0x01, 0x00, 0x02, 0x05, 0x05, 0x00, 0x03, 0x07, 0x01, 0x01
        /*0010*/ 	.byte	0x02, 0x03, 0x00, 0x00, 0x02, 0x06, 0x01, 0x00, 0x04, 0x0b, 0x08, 0x00, 0x09, 0x00, 0x00, 0x00
        /*0020*/ 	.byte	0x00, 0x00, 0x00, 0x00


//--------------------- .nv.info._Z13tiling_kernelPKlS0_Pliii --------------------------
	.section	.nv.info._Z13tiling_kernelPKlS0_Pliii,"",@"SHT_CUDA_INFO"
	.sectionflags	@""
	.align	4


	//----- nvinfo : EIATTR_CUDA_API_VERSION
	.align		4
        /*0000*/ 	.byte	0x04, 0x37
        /*0002*/ 	.short	(.L_7 - .L_6)
.L_6:
        /*0004*/ 	.word	0x00000082


	//----- nvinfo : EIATTR_KPARAM_INFO
	.align		4
.L_7:
        /*0008*/ 	.byte	0x04, 0x17
        /*000a*/ 	.short	(.L_9 - .L_8)
.L_8:
        /*000c*/ 	.word	0x00000000
        /*0010*/ 	.short	0x0005
        /*0012*/ 	.short	0x0020
        /*0014*/ 	.byte	0x00, 0xf0, 0x11, 0x00


	//----- nvinfo : EIATTR_KPARAM_INFO
	.align		4
.L_9:
        /*0018*/ 	.byte	0x04, 0x17
        /*001a*/ 	.short	(.L_11 - .L_10)
.L_10:
        /*001c*/ 	.word	0x00000000
        /*0020*/ 	.short	0x0004
        /*0022*/ 	.short	0x001c
        /*0024*/ 	.byte	0x00, 0xf0, 0x11, 0x00


	//----- nvinfo : EIATTR_KPARAM_INFO
	.align		4
.L_11:
        /*0028*/ 	.byte	0x04, 0x17
        /*002a*/ 	.short	(.L_13 - .L_12)
.L_12:
        /*002c*/ 	.word	0x00000000
        /*0030*/ 	.short	0x0003
        /*0032*/ 	.short	0x0018
        /*0034*/ 	.byte	0x00, 0xf0, 0x11, 0x00


	//----- nvinfo : EIATTR_KPARAM_INFO
	.align		4
.L_13:
        /*0038*/ 	.byte	0x04, 0x17
        /*003a*/ 	.short	(.L_15 - .L_14)
.L_14:
        /*003c*/ 	.word	0x00000000
        /*0040*/ 	.short	0x0002
        /*0042*/ 	.short	0x0010
        /*0044*/ 	.byte	0x00, 0xf5, 0x21, 0x00


	//----- nvinfo : EIATTR_KPARAM_INFO
	.align		4
.L_15:
        /*0048*/ 	.byte	0x04, 0x17
        /*004a*/ 	.short	(.L_17 - .L_16)
.L_16:
        /*004c*/ 	.word	0x00000000
        /*0050*/ 	.short	0x0001
        /*0052*/ 	.short	0x0008
        /*0054*/ 	.byte	0x00, 0xf5, 0x21, 0x00


	//----- nvinfo : EIATTR_KPARAM_INFO
	.align		4
.L_17:
        /*0058*/ 	.byte	0x04, 0x17
        /*005a*/ 	.short	(.L_19 - .L_18)
.L_18:
        /*005c*/ 	.word	0x00000000
        /*0060*/ 	.short	0x0000
        /*0062*/ 	.short	0x0000
        /*0064*/ 	.byte	0x00, 0xf5, 0x21, 0x00


	//----- nvinfo : EIATTR_SPARSE_MMA_MASK
	.align		4
.L_19:
        /*0068*/ 	.byte	0x03, 0x50
        /*006a*/ 	.short	0x0000


	//----- nvinfo : EIATTR_MAXREG_COUNT
	.align		4
        /*006c*/ 	.byte	0x03, 0x1b
        /*006e*/ 	.short	0x00ff


	//----- nvinfo : EIATTR_NUM_BARRIERS
	.align		4
        /*0070*/ 	.byte	0x02, 0x4c
        /*0072*/ 	.byte	0x01
	.zero		1


	//----- nvinfo : EIATTR_MERCURY_ISA_VERSION
	.align		4
        /*0074*/ 	.byte	0x03, 0x5f
        /*0076*/ 	.short	0x0101


	//----- nvinfo : EIATTR_VRC_CTA_INIT_COUNT
	.align		4
        /*0078*/ 	.byte	0x02, 0x4a
	.zero		1
	.zero		1


	//----- nvinfo : EIATTR_EXIT_INSTR_OFFSETS
	.align		4
        /*007c*/ 	.byte	0x04, 0x1c
        /*007e*/ 	.short	(.L_21 - .L_20)


	//   ....[0]....
.L_20:
        /*0080*/ 	.word	0x00000930


	//   ....[1]....
        /*0084*/ 	.word	0x00000980


	//----- nvinfo : EIATTR_CBANK_PARAM_SIZE
	.align		4
.L_21:
        /*0088*/ 	.byte	0x03, 0x19
        /*008a*/ 	.short	0x0024


	//----- nvinfo : EIATTR_PARAM_CBANK
	.align		4
        /*008c*/ 	.byte	0x04, 0x0a
        /*008e*/ 	.short	(.L_23 - .L_22)
	.align		4
.L_22:
        /*0090*/ 	.word	index@(.nv.constant0._Z13tiling_kernelPKlS0_Pliii)
        /*0094*/ 	.short	0x0380
        /*0096*/ 	.short	0x0024


	//----- nvinfo : EIATTR_SW_WAR
	.align		4
.L_23:
        /*0098*/ 	.byte	0x04, 0x36
        /*009a*/ 	.short	(.L_25 - .L_24)
.L_24:
        /*009c*/ 	.word	0x00000008
.L_25:


//--------------------- .nv.callgraph             --------------------------
	.section	.nv.callgraph,"",@"SHT_CUDA_CALLGRAPH"
	.align	4
	.sectionentsize	8
	.align		4
        /*0000*/ 	.word	0x00000000
	.align		4
        /*0004*/ 	.word	0xffffffff
	.align		4
        /*0008*/ 	.word	0x00000000
	.align		4
        /*000c*/ 	.word	0xfffffffe
	.align		4
        /*0010*/ 	.word	0x00000000
	.align		4
        /*0014*/ 	.word	0xfffffffd
	.align		4
        /*0018*/ 	.word	0x00000000
	.align		4
        /*001c*/ 	.word	0xfffffffc


//--------------------- .text._Z13tiling_kernelPKlS0_Pliii --------------------------
	.section	.text._Z13tiling_kernelPKlS0_Pliii,"ax",@progbits
	.align	128
        .global         _Z13tiling_kernelPKlS0_Pliii
        .type           _Z13tiling_kernelPKlS0_Pliii,@function
        .size           _Z13tiling_kernelPKlS0_Pliii,(.L_x_3 - _Z13tiling_kernelPKlS0_Pliii)
        .other          _Z13tiling_kernelPKlS0_Pliii,@"STO_CUDA_ENTRY STV_DEFAULT"
_Z13tiling_kernelPKlS0_Pliii:
.text._Z13tiling_kernelPKlS0_Pliii:
[----:B------:R-:W-:Y:S01]  /*0000*/  LDC R1, c[0x0][0x37c] ;  /* 0x0000df00ff017b82 */ /* 0x000fe20000000800 */
[----:B------:R-:W0:Y:S01]  /*0010*/  S2R R17, SR_TID.Y ;  /* 0x0000000000117919 */ /* 0x000e220000002200 */
[----:B------:R-:W1:Y:S06]  /*0020*/  LDCU UR10, c[0x0][0x39c] ;  /* 0x00007380ff0a77ac */ /* 0x000e6c0008000800 */
[----:B------:R-:W0:Y:S01]  /*0030*/  LDC R19, c[0x0][0x364] ;  /* 0x0000d900ff137b82 */ /* 0x000e220000000800 */
[----:B------:R-:W-:Y:S01]  /*0040*/  CS2R R20, SRZ ;  /* 0x0000000000147805 */ /* 0x000fe2000001ff00 */
[----:B------:R-:W2:Y:S01]  /*0050*/  S2R R16, SR_TID.X ;  /* 0x0000000000107919 */ /* 0x000ea20000002100 */
[----:B------:R-:W3:Y:S01]  /*0060*/  LDCU UR14, c[0x0][0x3a0] ;  /* 0x00007400ff0e77ac */ /* 0x000ee20008000800 */
[----:B------:R-:W4:Y:S04]  /*0070*/  LDCU.64 UR8, c[0x0][0x358] ;  /* 0x00006b00ff0877ac */ /* 0x000f280008000a00 */
[----:B------:R-:W0:Y:S08]  /*0080*/  S2UR UR4, SR_CTAID.Y ;  /* 0x00000000000479c3 */ /* 0x000e300000002600 */
[----:B------:R-:W2:Y:S01]  /*0090*/  S2UR UR5, SR_CTAID.X ;  /* 0x00000000000579c3 */ /* 0x000ea20000002500 */
[----:B-1----:R-:W-:-:S07]  /*00a0*/  UISETP.GE.AND UP0, UPT, UR10, 0x1, UPT ;  /* 0x000000010a00788c */ /* 0x002fce000bf06270 */
[----:B------:R-:W2:Y:S01]  /*00b0*/  LDC R18, c[0x0][0x360] ;  /* 0x0000d800ff127b82 */ /* 0x000ea20000000800 */
[----:B0-----:R-:W-:Y:S02]  /*00c0*/  IMAD R19, R19, UR4, R17 ;  /* 0x0000000413137c24 */ /* 0x001fe4000f8e0211 */
[----:B--2---:R-:W-:Y:S01]  /*00d0*/  IMAD R18, R18, UR5, R16 ;  /* 0x0000000512127c24 */ /* 0x004fe2000f8e0210 */
[----:B---34-:R-:W-:Y:S06]  /*00e0*/  BRA.U !UP0, `(.L_x_0) ;  /* 0x0000000908047547 */ /* 0x018fec000b800000 */
[----:B------:R-:W0:Y:S01]  /*00f0*/  S2UR UR7, SR_CgaCtaId ;  /* 0x00000000000779c3 */ /* 0x000e220000008800 */
[----:B------:R-:W1:Y:S01]  /*0100*/  LDCU UR11, c[0x0][0x3a0] ;  /* 0x00007400ff0b77ac */ /* 0x000e620008000800 */
[----:B------:R-:W-:Y:S01]  /*0110*/  CS2R R20, SRZ ;  /* 0x0000000000147805 */ /* 0x000fe2000001ff00 */
[----:B------:R-:W-:Y:S01]  /*0120*/  IMAD R6, R19, UR10, R16 ;  /* 0x0000000a13067c24 */ /* 0x000fe2000f8e0210 */
[----:B------:R-:W-:Y:S01]  /*0130*/  UMOV UR5, 0x400 ;  /* 0x0000040000057882 */ /* 0x000fe20000000000 */
[----:B------:R-:W-:-:S03]  /*0140*/  UIADD3 UR4, UPT, UPT, UR10, 0xf, URZ ;  /* 0x0000000f0a047890 */ /* 0x000fc6000fffe0ff */
[----:B------:R-:W2:Y:S01]  /*0150*/  LDC R0, c[0x0][0x3a0] ;  /* 0x0000e800ff007b82 */ /* 0x000ea20000000800 */
[----:B------:R-:W-:Y:S02]  /*0160*/  UIADD3 UR6, UPT, UPT, UR5, 0x800, URZ ;  /* 0x0000080005067890 */ /* 0x000fe4000fffe0ff */
[----:B------:R-:W-:Y:S01]  /*0170*/  USHF.R.U32.HI UR4, URZ, 0x4, UR4 ;  /* 0x00000004ff047899 */ /* 0x000fe20008011604 */
[----:B------:R-:W3:Y:S03]  /*0180*/  LDCU.64 UR12, c[0x0][0x398] ;  /* 0x00007300ff0c77ac */ /* 0x000ee60008000a00 */
[----:B------:R-:W-:Y:S01]  /*0190*/  UIADD3 UR4, UPT, UPT, -UR4, URZ, URZ ;  /* 0x000000ff04047290 */ /* 0x000fe2000fffe1ff */
[----:B-1----:R-:W-:Y:S01]  /*01a0*/  IMAD R7, R17, UR11, R18 ;  /* 0x0000000b11077c24 */ /* 0x002fe2000f8e0212 */
[----:B0-----:R-:W-:Y:S02]  /*01b0*/  ULEA UR5, UR7, UR5, 0x18 ;  /* 0x0000000507057291 */ /* 0x001fe4000f8ec0ff */
[----:B------:R-:W-:-:S04]  /*01c0*/  ULEA UR6, UR7, UR6, 0x18 ;  /* 0x0000000607067291 */ /* 0x000fc8000f8ec0ff */
[C---:B------:R-:W-:Y:S02]  /*01d0*/  LEA R5, R17.reuse, UR5, 0x7 ;  /* 0x0000000511057c11 */ /* 0x040fe4000f8e38ff */
[C---:B------:R-:W-:Y:S02]  /*01e0*/  LEA R2, R16.reuse, UR6, 0x3 ;  /* 0x0000000610027c11 */ /* 0x040fe4000f8e18ff */
[----:B------:R-:W-:Y:S02]  /*01f0*/  LEA R4, R16, R5, 0x3 ;  /* 0x0000000510047211 */ /* 0x000fe400078e18ff */
[----:B---3--:R-:W-:-:S07]  /*0200*/  LEA R3, R17, R2, 0x7 ;  /* 0x0000000211037211 */ /* 0x008fce00078e38ff */
.L_x_1:
[----:B------:R-:W-:Y:S02]  /*0210*/  ISETP.GE.U32.AND P1, PT, R16, UR13, PT ;  /* 0x0000000d10007c0c */ /* 0x000fe4000bf26070 */
[----:B------:R-:W-:Y:S02]  /*0220*/  CS2R R26, SRZ ;  /* 0x00000000001a7805 */ /* 0x000fe4000001ff00 */
[----:B------:R-:W-:Y:S02]  /*0230*/  ISETP.GE.U32.AND P0, PT, R17, UR13, PT ;  /* 0x0000000d11007c0c */ /* 0x000fe4000bf06070 */
[----:B------:R-:W-:Y:S02]  /*0240*/  CS2R R24, SRZ ;  /* 0x0000000000187805 */ /* 0x000fe4000001ff00 */
[----:B------:R-:W-:Y:S02]  /*0250*/  ISETP.GE.OR P1, PT, R19, UR12, P1 ;  /* 0x0000000c13007c0c */ /* 0x000fe40008f26670 */
[----:B--2---:R-:W-:-:S11]  /*0260*/  ISETP.GE.OR P0, PT, R18, R0, P0 ;  /* 0x000000001200720c */ /* 0x004fd60000706670 */
[----:B------:R-:W0:Y:S08]  /*0270*/  @!P1 LDC.64 R8, c[0x0][0x380] ;  /* 0x0000e000ff089b82 */ /* 0x000e300000000a00 */
[----:B------:R-:W1:Y:S01]  /*0280*/  @!P0 LDC.64 R10, c[0x0][0x388] ;  /* 0x0000e200ff0a8b82 */ /* 0x000e620000000a00 */
[----:B0-----:R-:W-:-:S05]  /*0290*/  @!P1 IMAD.WIDE.U32 R28, R6, 0x8, R8 ;  /* 0x00000008061c9825 */ /* 0x001fca00078e0008 */
[----:B------:R-:W2:Y:S01]  /*02a0*/  @!P1 LDG.E.64 R26, desc[UR8][R28.64] ;  /* 0x000000081c1a9981 */ /* 0x000ea2000c1e1b00 */
[----:B-1----:R-:W-:-:S05]  /*02b0*/  @!P0 IMAD.WIDE.U32 R10, R7, 0x8, R10 ;  /* 0x00000008070a8825 */ /* 0x002fca00078e000a */
[----:B------:R-:W3:Y:S04]  /*02c0*/  @!P0 LDG.E.64 R24, desc[UR8][R10.64] ;  /* 0x000000080a188981 */ /* 0x000ee8000c1e1b00 */
[----:B--2---:R-:W-:Y:S04]  /*02d0*/  STS.64 [R4], R26 ;  /* 0x0000001a04007388 */ /* 0x004fe80000000a00 */
[----:B---3--:R-:W-:Y:S01]  /*02e0*/  STS.64 [R3], R24 ;  /* 0x0000001803007388 */ /* 0x008fe20000000a00 */
[----:B------:R-:W-:Y:S06]  /*02f0*/  BAR.SYNC.DEFER_BLOCKING 0x0 ;  /* 0x0000000000007b1d */ /* 0x000fec0000010000 */
[----:B------:R-:W-:Y:S04]  /*0300*/  LDS.64 R8, [R2] ;  /* 0x0000000002087984 */ /* 0x000fe80000000a00 */
[----:B------:R-:W0:Y:S04]  /*0310*/  LDS.128 R12, [R5] ;  /* 0x00000000050c7984 */ /* 0x000e280000000c00 */
[----:B------:R-:W1:Y:S01]  /*0320*/  LDS.64 R22, [R2+0x80] ;  /* 0x0000800002167984 */ /* 0x000e620000000a00 */
[----:B0-----:R-:W-:-:S02]  /*0330*/  IMAD R9, R9, R12, RZ ;  /* 0x0000000c09097224 */ /* 0x001fc400078e02ff */
[----:B------:R-:W-:-:S04]  /*0340*/  IMAD.WIDE.U32 R20, R12, R8, R20 ;  /* 0x000000080c147225 */ /* 0x000fc800078e0014 */
[----:B------:R-:W-:Y:S02]  /*0350*/  IMAD R29, R13, R8, R9 ;  /* 0x000000080d1d7224 */ /* 0x000fe400078e0209 */
[----:B------:R-:W-:Y:S04]  /*0360*/  LDS.64 R12, [R2+0x100] ;  /* 0x00010000020c7984 */ /* 0x000fe80000000a00 */
[----:B------:R-:W0:Y:S01]  /*0370*/  LDS.128 R8, [R5+0x10] ;  /* 0x0000100005087984 */ /* 0x000e220000000c00 */
[----:B------:R-:W-:Y:S01]  /*0380*/  IADD3 R21, PT, PT, R21, R29, RZ ;  /* 0x0000001d15157210 */ /* 0x000fe20007ffe0ff */
[----:B-1----:R-:W-:-:S04]  /*0390*/  IMAD R23, R23, R14, RZ ;  /* 0x0000000e17177224 */ /* 0x002fc800078e02ff */
[C---:B------:R-:W-:Y:S02]  /*03a0*/  IMAD R15, R22.reuse, R15, R23 ;  /* 0x0000000f160f7224 */ /* 0x040fe400078e0217 */
[----:B------:R-:W-:Y:S02]  /*03b0*/  IMAD.WIDE.U32 R22, R22, R14, R20 ;  /* 0x0000000e16167225 */ /* 0x000fe400078e0014 */
[----:B------:R-:W1:Y:S03]  /*03c0*/  LDS.64 R20, [R2+0x180] ;  /* 0x0001800002147984 */ /* 0x000e660000000a00 */
[----:B------:R-:W-:Y:S01]  /*03d0*/  IADD3 R23, PT, PT, R23, R15, RZ ;  /* 0x0000000f17177210 */ /* 0x000fe20007ffe0ff */
[----:B0-----:R-:W-:Y:S02]  /*03e0*/  IMAD R25, R13, R8, RZ ;  /* 0x000000080d197224 */ /* 0x001fe400078e02ff */
        /* <DEDUP_REMOVED lines=10> */
[----:B------:R-:W-:Y:S01]  /*0490*/  LDS.64 R22, [R2+0x300] ;  /* 0x0003000002167984 */ /* 0x000fe20000000a00 */
[----:B0-----:R-:W-:-:S04]  /*04a0*/  IMAD R9, R9, R12, RZ ;  /* 0x0000000c09097224 */ /* 0x001fc800078e02ff */
[-C--:B------:R-:W-:Y:S02]  /*04b0*/  IMAD R25, R13, R8.reuse, R9 ;  /* 0x000000080d197224 */ /* 0x080fe400078e0209 */
[----:B------:R-:W-:Y:S02]  /*04c0*/  IMAD.WIDE.U32 R12, R12, R8, R10 ;  /* 0x000000080c0c7225 */ /* 0x000fe400078e000a */
[----:B------:R-:W0:Y:S02]  /*04d0*/  LDS.128 R8, [R5+0x30] ;  /* 0x0000300005087984 */ /* 0x000e240000000c00 */
[----:B-1----:R-:W-:Y:S01]  /*04e0*/  IMAD R21, R21, R14, RZ ;  /* 0x0000000e15157224 */ /* 0x002fe200078e02ff */
[----:B------:R-:W-:-:S03]  /*04f0*/  IADD3 R13, PT, PT, R13, R25, RZ ;  /* 0x000000190d0d7210 */ /* 0x000fc60007ffe0ff */
[C---:B------:R-:W-:Y:S02]  /*0500*/  IMAD R15, R20.reuse, R15, R21 ;  /* 0x0000000f140f7224 */ /* 0x040fe400078e0215 */
[----:B------:R-:W-:Y:S02]  /*0510*/  IMAD.WIDE.U32 R12, R20, R14, R12 ;  /* 0x0000000e140c7225 */ /* 0x000fe400078e000c */
[----:B------:R-:W1:Y:S03]  /*0520*/  LDS.64 R20, [R2+0x380] ;  /* 0x0003800002147984 */ /* 0x000e660000000a00 */
[----:B------:R-:W-:Y:S01]  /*0530*/  IADD3 R13, PT, PT, R13, R15, RZ ;  /* 0x0000000f0d0d7210 */ /* 0x000fe20007ffe0ff */
[----:B0-----:R-:W-:-:S04]  /*0540*/  IMAD R25, R23, R8, RZ ;  /* 0x0000000817197224 */ /* 0x001fc800078e02ff */
[-C--:B------:R-:W-:Y:S02]  /*0550*/  IMAD R25, R9, R22.reuse, R25 ;  /* 0x0000001609197224 */ /* 0x080fe400078e0219 */
[----:B------:R-:W-:Y:S02]  /*0560*/  IMAD.WIDE.U32 R22, R8, R22, R12 ;  /* 0x0000001608167225 */ /* 0x000fe400078e000c */
        /* <DEDUP_REMOVED lines=30> */
[----:B------:R-:W-:Y:S04]  /*0750*/  LDS.64 R22, [R2+0x780] ;  /* 0x0007800002167984 */ /* 0x000fe80000000a00 */
        /* <DEDUP_REMOVED lines=8> */
[----:B------:R-:W-:-:S05]  /*07e0*/  IMAD.WIDE.U32 R12, R20, R14, R12 ;  /* 0x0000000e140c7225 */ /* 0x000fca00078e000c */
[----:B------:R-:W-:Y:S01]  /*07f0*/  IADD3 R13, PT, PT, R13, R21, RZ ;  /* 0x000000150d0d7210 */ /* 0x000fe20007ffe0ff */
[----:B------:R-:W-:-:S04]  /*0800*/  UIADD3 UR4, UPT, UPT, UR4, 0x1, URZ ;  /* 0x0000000104047890 */ /* 0x000fc8000fffe0ff */
[----:B------:R-:W-:Y:S01]  /*0810*/  UISETP.NE.AND UP0, UPT, UR4, URZ, UPT ;  /* 0x000000ff0400728c */ /* 0x000fe2000bf05270 */
[----:B------:R-:W-:Y:S01]  /*0820*/  IADD3 R17, PT, PT, R17, 0x10, RZ ;  /* 0x0000001011117810 */ /* 0x000fe20007ffe0ff */
[----:B0-----:R-:W-:-:S04]  /*0830*/  IMAD R15, R25, R8, RZ ;  /* 0x00000008190f7224 */ /* 0x001fc800078e02ff */
[-C--:B------:R-:W-:Y:S02]  /*0840*/  IMAD R15, R9, R24.reuse, R15 ;  /* 0x00000018090f7224 */ /* 0x080fe400078e020f */
[----:B------:R-:W-:-:S04]  /*0850*/  IMAD.WIDE.U32 R8, R8, R24, R12 ;  /* 0x0000001808087225 */ /* 0x000fc800078e000c */
[----:B------:R-:W-:Y:S01]  /*0860*/  IMAD R13, R23, R10, RZ ;  /* 0x0000000a170d7224 */ /* 0x000fe200078e02ff */
[----:B------:R-:W-:-:S03]  /*0870*/  IADD3 R9, PT, PT, R9, R15, RZ ;  /* 0x0000000f09097210 */ /* 0x000fc60007ffe0ff */
[C---:B------:R-:W-:Y:S02]  /*0880*/  IMAD R13, R22.reuse, R11, R13 ;  /* 0x0000000b160d7224 */ /* 0x040fe400078e020d */
[----:B------:R-:W-:Y:S01]  /*0890*/  IMAD.WIDE.U32 R20, R22, R10, R8 ;  /* 0x0000000a16147225 */ /* 0x000fe200078e0008 */
[----:B------:R-:W-:Y:S02]  /*08a0*/  IADD3 R16, PT, PT, R16, 0x10, RZ ;  /* 0x0000001010107810 */ /* 0x000fe40007ffe0ff */
[----:B------:R-:W-:Y:S02]  /*08b0*/  IADD3 R6, PT, PT, R6, 0x10, RZ ;  /* 0x0000001006067810 */ /* 0x000fe40007ffe0ff */
[----:B------:R-:W-:Y:S02]  /*08c0*/  IADD3 R21, PT, PT, R21, R13, RZ ;  /* 0x0000000d15157210 */ /* 0x000fe40007ffe0ff */
[----:B------:R-:W-:Y:S01]  /*08d0*/  LEA R7, R0, R7, 0x4 ;  /* 0x0000000700077211 */ /* 0x000fe200078e20ff */
[----:B------:R-:W-:Y:S06]  /*08e0*/  BAR.SYNC.DEFER_BLOCKING 0x0 ;  /* 0x0000000000007b1d */ /* 0x000fec0000010000 */
[----:B------:R-:W-:Y:S05]  /*08f0*/  BRA.U UP0, `(.L_x_1) ;  /* 0xfffffff900447547 */ /* 0x000fea000b83ffff */
.L_x_0:
[----:B------:R-:W0:Y:S01]  /*0900*/  LDCU UR4, c[0x0][0x398] ;  /* 0x00007300ff0477ac */ /* 0x000e220008000800 */
[----:B------:R-:W-:-:S04]  /*0910*/  ISETP.GE.AND P0, PT, R18, UR14, PT ;  /* 0x0000000e12007c0c */ /* 0x000fc8000bf06270 */
[----:B0-----:R-:W-:-:S13]  /*0920*/  ISETP.GE.OR P0, PT, R19, UR4, P0 ;  /* 0x0000000413007c0c */ /* 0x001fda0008706670 */
[----:B------:R-:W-:Y:S05]  /*0930*/  @P0 EXIT ;  /* 0x000000000000094d */ /* 0x000fea0003800000 */
[----:B------:R-:W0:Y:S01]  /*0940*/  LDC.64 R2, c[0x0][0x390] ;  /* 0x0000e400ff027b82 */ /* 0x000e220000000a00 */
[----:B------:R-:W-:-:S04]  /*0950*/  IMAD R19, R19, UR14, R18 ;  /* 0x0000000e13137c24 */ /* 0x000fc8000f8e0212 */
[----:B0-----:R-:W-:-:S05]  /*0960*/  IMAD.WIDE R2, R19, 0x8, R2 ;  /* 0x0000000813027825 */ /* 0x001fca00078e0202 */
[----:B------:R-:W-:Y:S01]  /*0970*/  STG.E.64 desc[UR8][R2.64], R20 ;  /* 0x0000001402007986 */ /* 0x000fe2000c101b08 */
[----:B------:R-:W-:Y:S05]  /*0980*/  EXIT ;  /* 0x000000000000794d */ /* 0x000fea0003800000 */
.L_x_2:
[----:B------:R-:W-:-:S00]  /*0990*/  BRA `(.L_x_2) ;  /* 0xfffffffc00fc7947 */ /* 0x000fc0000383ffff */
[----:B------:R-:W-:-:S00]  /*09a0*/  NOP ;  /* 0x0000000000007918 */ /* 0x000fc00000000000 */
        /* <DEDUP_REMOVED lines=13> */
.L_x_3:


//--------------------- .nv.shared._Z13tiling_kernelPKlS0_Pliii --------------------------
	.section	.nv.shared._Z13tiling_kernelPKlS0_Pliii,"aw",@nobits
	.sectionflags	@""
	.align	8
.nv.shared._Z13tiling_kernelPKlS0_Pliii:
	.zero		5120


//--------------------- .nv.shared.reserved.0     --------------------------
	.section	.nv.shared.reserved.0,"aw",@nobits
	.weak		__nv_reservedSMEM_offset_0_alias
	.size		__nv_reservedSMEM_offset_0_alias, 0, 64
	.other		__nv_reservedSMEM_offset_0_alias,@"STO_CUDA_RESERVED_SHARED STV_DEFAULT"
__nv_reservedSMEM_offset_0_alias:
	.zero		0
	.zero		64


//--------------------- .nv.constant0._Z13tiling_kernelPKlS0_Pliii --------------------------
	.section	.nv.constant0._Z13tiling_kernelPKlS0_Pliii,"a",@progbits
	.sectionflags	@""
	.align	4
.nv.constant0._Z13tiling_kernelPKlS0_Pliii:
	.zero		932


//--------------------- SYMBOLS --------------------------

	.type		.nv.reservedSmem.offset0,@object
	.size		.nv.reservedSmem.offset0,0x4
	.type		.nv.reservedSmem.cap,@object
	.size		.nv.reservedSmem.cap,0x4
